//
// Generated by NVIDIA NVVM Compiler
//
// Compiler Build ID: CL-36424714
// Cuda compilation tools, release 13.0, V13.0.88
// Based on NVVM 20.0.0
//

.version 9.0
.target sm_100
.address_size 64

	// .globl	_Z4InitIiJifEEvPT_DpT0_
.extern .func  (.param .b32 func_retval0) vprintf
(
	.param .b64 vprintf_param_0,
	.param .b64 vprintf_param_1
)
;
.extern .func __assertfail
(
	.param .b64 __assertfail_param_0,
	.param .b64 __assertfail_param_1,
	.param .b32 __assertfail_param_2,
	.param .b64 __assertfail_param_3,
	.param .b64 __assertfail_param_4
)
;
.global .align 1 .b8 __unnamed_1[65] = {118, 111, 105, 100, 32, 73, 110, 105, 116, 40, 84, 32, 42, 44, 32, 65, 114, 103, 115, 46, 46, 46, 41, 32, 91, 119, 105, 116, 104, 32, 84, 32, 61, 32, 105, 110, 116, 59, 32, 65, 114, 103, 115, 32, 61, 32, 105, 110, 116, 59, 32, 65, 114, 103, 115, 32, 61, 32, 102, 108, 111, 97, 116, 93};
.global .align 1 .b8 $str[19] = {82, 45, 118, 97, 108, 117, 101, 32, 114, 101, 102, 101, 114, 101, 110, 99, 101, 10};
.global .align 1 .b8 $str$1[13] = {118, 32, 33, 61, 32, 110, 117, 108, 108, 112, 116, 114};
.global .align 1 .b8 $str$2[27] = {47, 116, 109, 112, 47, 115, 97, 115, 115, 95, 99, 117, 95, 112, 121, 103, 120, 103, 113, 97, 57, 47, 107, 46, 99, 117};
.global .align 1 .b8 $str$3[42] = {83, 99, 111, 112, 101, 100, 32, 101, 110, 117, 109, 32, 39, 65, 39, 32, 61, 32, 37, 99, 44, 32, 39, 66, 39, 32, 61, 32, 37, 99, 44, 32, 39, 67, 39, 32, 61, 32, 37, 99, 10};
.global .align 1 .b8 $str$4[33] = {67, 97, 108, 108, 97, 98, 108, 101, 87, 105, 116, 104, 70, 108, 111, 97, 116, 79, 110, 108, 121, 58, 58, 67, 97, 108, 108, 40, 37, 102, 41, 10};
.global .align 1 .b8 $str$5[25] = {72, 105, 32, 102, 114, 111, 109, 32, 40, 71, 80, 85, 41, 32, 116, 104, 114, 101, 97, 100, 32, 37, 100, 10};

.visible .entry _Z4InitIiJifEEvPT_DpT0_(
	.param .u64 .ptr .align 1 _Z4InitIiJifEEvPT_DpT0__param_0,
	.param .u32 _Z4InitIiJifEEvPT_DpT0__param_1,
	.param .f32 _Z4InitIiJifEEvPT_DpT0__param_2
)
{
	.local .align 8 .b8 	__local_depot0[24];
	.reg .b64 	%SP;
	.reg .b64 	%SPL;
	.reg .pred 	%p<5>;
	.reg .b32 	%r<18>;
	.reg .b32 	%f<2>;
	.reg .b64 	%rd<25>;
	.reg .b64 	%fd<2>;

	mov.u64 	%SPL, __local_depot0;
	cvta.local.u64 	%SP, %SPL;
	ld.param.u64 	%rd1, [_Z4InitIiJifEEvPT_DpT0__param_0];
	ld.param.u32 	%r2, [_Z4InitIiJifEEvPT_DpT0__param_1];
	ld.param.f32 	%f1, [_Z4InitIiJifEEvPT_DpT0__param_2];
	setp.ne.s64 	%p1, %rd1, 0;
	@%p1 bra 	$L__BB0_2;
	mov.u64 	%rd2, $str$1;
	cvta.global.u64 	%rd3, %rd2;
	mov.u64 	%rd4, $str$2;
	cvta.global.u64 	%rd5, %rd4;
	mov.u64 	%rd6, __unnamed_1;
	cvta.global.u64 	%rd7, %rd6;
	{ // callseq 0, 0
	.param .b64 param0;
	st.param.b64 	[param0], %rd3;
	.param .b64 param1;
	st.param.b64 	[param1], %rd5;
	.param .b32 param2;
	st.param.b32 	[param2], 87;
	.param .b64 param3;
	st.param.b64 	[param3], %rd7;
	.param .b64 param4;
	st.param.b64 	[param4], 1;
	call.uni 
	__assertfail, 
	(
	param0, 
	param1, 
	param2, 
	param3, 
	param4
	);
	} // callseq 0
$L__BB0_2:
	mov.u32 	%r3, %ctaid.x;
	mov.u32 	%r4, %ntid.x;
	mov.u32 	%r5, %tid.x;
	mad.lo.s32 	%r1, %r3, %r4, %r5;
	setp.ne.s32 	%p2, %r1, 0;
	@%p2 bra 	$L__BB0_4;
	add.u64 	%rd8, %SP, 8;
	add.u64 	%rd9, %SPL, 8;
	mov.b32 	%r6, 66;
	mov.b32 	%r7, 65;
	st.local.v2.u32 	[%rd9], {%r7, %r6};
	mov.b32 	%r8, 67;
	st.local.u32 	[%rd9+8], %r8;
	mov.u64 	%rd10, $str$3;
	cvta.global.u64 	%rd11, %rd10;
	{ // callseq 1, 0
	.param .b64 param0;
	st.param.b64 	[param0], %rd11;
	.param .b64 param1;
	st.param.b64 	[param1], %rd8;
	.param .b32 retval0;
	call.uni (retval0), 
	vprintf, 
	(
	param0, 
	param1
	);
	ld.param.b32 	%r9, [retval0];
	} // callseq 1
$L__BB0_4:
	add.s32 	%r11, %r1, -1;
	setp.gt.u32 	%p3, %r11, 18;
	@%p3 bra 	$L__BB0_6;
	add.u64 	%rd18, %SP, 0;
	add.u64 	%rd19, %SPL, 0;
	st.local.u32 	[%rd19], %r1;
	mov.u64 	%rd20, $str$5;
	cvta.global.u64 	%rd21, %rd20;
	{ // callseq 4, 0
	.param .b64 param0;
	st.param.b64 	[param0], %rd21;
	.param .b64 param1;
	st.param.b64 	[param1], %rd18;
	.param .b32 retval0;
	call.uni (retval0), 
	vprintf, 
	(
	param0, 
	param1
	);
	ld.param.b32 	%r16, [retval0];
	} // callseq 4
	bra.uni 	$L__BB0_8;
$L__BB0_6:
	setp.ne.s32 	%p4, %r1, 0;
	@%p4 bra 	$L__BB0_8;
	cvt.f64.f32 	%fd1, %f1;
	add.u64 	%rd12, %SP, 0;
	add.u64 	%rd13, %SPL, 0;
	st.local.f64 	[%rd13], %fd1;
	mov.u64 	%rd14, $str$4;
	cvta.global.u64 	%rd15, %rd14;
	{ // callseq 2, 0
	.param .b64 param0;
	st.param.b64 	[param0], %rd15;
	.param .b64 param1;
	st.param.b64 	[param1], %rd12;
	.param .b32 retval0;
	call.uni (retval0), 
	vprintf, 
	(
	param0, 
	param1
	);
	ld.param.b32 	%r12, [retval0];
	} // callseq 2
	mov.u64 	%rd16, $str;
	cvta.global.u64 	%rd17, %rd16;
	{ // callseq 3, 0
	.param .b64 param0;
	st.param.b64 	[param0], %rd17;
	.param .b64 param1;
	st.param.b64 	[param1], 0;
	.param .b32 retval0;
	call.uni (retval0), 
	vprintf, 
	(
	param0, 
	param1
	);
	ld.param.b32 	%r14, [retval0];
	} // callseq 3
$L__BB0_8:
	cvta.to.global.u64 	%rd22, %rd1;
	mul.wide.s32 	%rd23, %r1, 4;
	add.s64 	%rd24, %rd22, %rd23;
	st.global.u32 	[%rd24], %r2;
	ret;

}


// ===== COMPILED SASS (sm_100) =====

	.target	sm_100

	.elftype	@"ET_EXEC"


//--------------------- .note.nv.tkinfo           --------------------------
	.section	.note.nv.tkinfo,"",@"SHT_NOTE"
	.sectionflags	@"SHF_NOTE_NV_TKINFO"
	.tkinfo
        /*0018*/ 	.word	0x00000002
        /*0030*/ 	.string	""
        /*0030*/ 	.string	"ptxas"
        /*0030*/ 	.string	"Cuda compilation tools, release 13.0, V13.0.88"
        /*0030*/ 	.string	"Build cuda_13.0.r13.0/compiler.36424714_0"
        /*0030*/ 	.string	"-arch sm_100 -m 64 "



//--------------------- .note.nv.cuinfo           --------------------------
	.section	.note.nv.cuinfo,"",@"SHT_NOTE"
	.sectionflags	@"SHF_NOTE_NV_CUINFO"
        /*0018*/ 	.short	0x0002
        /*001a*/ 	.short	0x0064
        /*001c*/ 	.short	0x0082
	.zero		2


//--------------------- .nv.info                  --------------------------
	.section	.nv.info,"",@"SHT_CUDA_INFO"
	.align	4


	//----- nvinfo : EIATTR_REGCOUNT
	.align		4
        /*0000*/ 	.byte	0x04, 0x2f
        /*0002*/ 	.short	(.L_8 - .L_7)
	.align		4
.L_7:
        /*0004*/ 	.word	index@(_Z4InitIiJifEEvPT_DpT0_)
        /*0008*/ 	.word	0x0000001a


	//----- nvinfo : EIATTR_FRAME_SIZE
	.align		4
.L_8:
        /*000c*/ 	.byte	0x04, 0x11
        /*000e*/ 	.short	(.L_10 - .L_9)
	.align		4
.L_9:
        /*0010*/ 	.word	index@(_Z4InitIiJifEEvPT_DpT0_)
        /*0014*/ 	.word	0x00000018


	//----- nvinfo : EIATTR_MIN_STACK_SIZE
	.align		4
.L_10:
        /*0018*/ 	.byte	0x04, 0x12
        /*001a*/ 	.short	(.L_12 - .L_11)
	.align		4
.L_11:
        /*001c*/ 	.word	index@(_Z4InitIiJifEEvPT_DpT0_)
        /*0020*/ 	.word	0x00000018
.L_12:


//--------------------- .nv.compat                --------------------------
	.section	.nv.compat,"",@"SHT_CUDA_COMPAT_INFO"
	.align	4
        /*0000*/ 	.byte	0x02, 0x09, 0x00, 0x00, 0x02, 0x02, 0x01, 0x00, 0x02, 0x05, 0x05, 0x00, 0x03, 0x07, 0x01, 0x01
        /*0010*/ 	.byte	0x02, 0x03, 0x00, 0x00, 0x02, 0x06, 0x01, 0x00, 0x04, 0x0b, 0x08, 0x00, 0x09, 0x00, 0x00, 0x00
        /*0020*/ 	.byte	0x00, 0x00, 0x00, 0x00


//--------------------- .nv.info._Z4InitIiJifEEvPT_DpT0_ --------------------------
	.section	.nv.info._Z4InitIiJifEEvPT_DpT0_,"",@"SHT_CUDA_INFO"
	.sectionflags	@""
	.align	4


	//----- nvinfo : EIATTR_CUDA_API_VERSION
	.align		4
        /*0000*/ 	.byte	0x04, 0x37
        /*0002*/ 	.short	(.L_14 - .L_13)
.L_13:
        /*0004*/ 	.word	0x00000082


	//----- nvinfo : EIATTR_KPARAM_INFO
	.align		4
.L_14:
        /*0008*/ 	.byte	0x04, 0x17
        /*000a*/ 	.short	(.L_16 - .L_15)
.L_15:
        /*000c*/ 	.word	0x00000000
        /*0010*/ 	.short	0x0002
        /*0012*/ 	.short	0x000c
        /*0014*/ 	.byte	0x00, 0xf0, 0x11, 0x00


	//----- nvinfo : EIATTR_KPARAM_INFO
	.align		4
.L_16:
        /*0018*/ 	.byte	0x04, 0x17
        /*001a*/ 	.short	(.L_18 - .L_17)
.L_17:
        /*001c*/ 	.word	0x00000000
        /*0020*/ 	.short	0x0001
        /*0022*/ 	.short	0x0008
        /*0024*/ 	.byte	0x00, 0xf0, 0x11, 0x00


	//----- nvinfo : EIATTR_KPARAM_INFO
	.align		4
.L_18:
        /*0028*/ 	.byte	0x04, 0x17
        /*002a*/ 	.short	(.L_20 - .L_19)
.L_19:
        /*002c*/ 	.word	0x00000000
        /*0030*/ 	.short	0x0000
        /*0032*/ 	.short	0x0000
        /*0034*/ 	.byte	0x00, 0xf5, 0x21, 0x00


	//----- nvinfo : EIATTR_SPARSE_MMA_MASK
	.align		4
.L_20:
        /*0038*/ 	.byte	0x03, 0x50
        /*003a*/ 	.short	0x0000


	//----- nvinfo : EIATTR_MAXREG_COUNT
	.align		4
        /*003c*/ 	.byte	0x03, 0x1b
        /*003e*/ 	.short	0x00ff


	//----- nvinfo : EIATTR_EXTERNS
	.align		4
        /*0040*/ 	.byte	0x04, 0x0f
        /*0042*/ 	.short	(.L_22 - .L_21)


	//   ....[0]....
	.align		4
.L_21:
        /*0044*/ 	.word	index@(vprintf)


	//   ....[1]....
	.align		4
        /*0048*/ 	.word	index@(__assertfail)


	//----- nvinfo : EIATTR_MERCURY_ISA_VERSION
	.align		4
.L_22:
        /*004c*/ 	.byte	0x03, 0x5f
        /*004e*/ 	.short	0x0101


	//----- nvinfo : EIATTR_VRC_CTA_INIT_COUNT
	.align		4
        /*0050*/ 	.byte	0x02, 0x4a
	.zero		1
	.zero		1


	//----- nvinfo : EIATTR_SYSCALL_OFFSETS
	.align		4
        /*0054*/ 	.byte	0x04, 0x46
        /*0056*/ 	.short	(.L_24 - .L_23)


	//   ....[0]....
.L_23:
        /*0058*/ 	.word	0x00000190


	//   ....[1]....
        /*005c*/ 	.word	0x000002e0


	//   ....[2]....
        /*0060*/ 	.word	0x000003e0


	//   ....[3]....
        /*0064*/ 	.word	0x000004d0


	//   ....[4]....
        /*0068*/ 	.word	0x00000540


	//----- nvinfo : EIATTR_EXIT_INSTR_OFFSETS
	.align		4
.L_24:
        /*006c*/ 	.byte	0x04, 0x1c
        /*006e*/ 	.short	(.L_26 - .L_25)


	//   ....[0]....
.L_25:
        /*0070*/ 	.word	0x000005c0


	//----- nvinfo : EIATTR_CRS_STACK_SIZE
	.align		4
.L_26:
        /*0074*/ 	.byte	0x04, 0x1e
        /*0076*/ 	.short	(.L_28 - .L_27)
.L_27:
        /*0078*/ 	.word	0x00000000


	//----- nvinfo : EIATTR_CBANK_PARAM_SIZE
	.align		4
.L_28:
        /*007c*/ 	.byte	0x03, 0x19
        /*007e*/ 	.short	0x0010


	//----- nvinfo : EIATTR_PARAM_CBANK
	.align		4
        /*0080*/ 	.byte	0x04, 0x0a
        /*0082*/ 	.short	(.L_30 - .L_29)
	.align		4
.L_29:
        /*0084*/ 	.word	index@(.nv.constant0._Z4InitIiJifEEvPT_DpT0_)
        /*0088*/ 	.short	0x0380
        /*008a*/ 	.short	0x0010


	//----- nvinfo : EIATTR_SW_WAR
	.align		4
.L_30:
        /*008c*/ 	.byte	0x04, 0x36
        /*008e*/ 	.short	(.L_32 - .L_31)
.L_31:
        /*0090*/ 	.word	0x00000008
.L_32:


//--------------------- .nv.callgraph             --------------------------
	.section	.nv.callgraph,"",@"SHT_CUDA_CALLGRAPH"
	.align	4
	.sectionentsize	8
	.align		4
        /*0000*/ 	.word	0x00000000
	.align		4
        /*0004*/ 	.word	0xffffffff
	.align		4
        /*0008*/ 	.word	index@(_Z4InitIiJifEEvPT_DpT0_)
	.align		4
        /*000c*/ 	.word	index@(vprintf)
	.align		4
        /*0010*/ 	.word	index@(_Z4InitIiJifEEvPT_DpT0_)
	.align		4
        /*0014*/ 	.word	index@(__assertfail)
	.align		4
        /*0018*/ 	.word	0x00000000
	.align		4
        /*001c*/ 	.word	0xfffffffe
	.align		4
        /*0020*/ 	.word	0x00000000
	.align		4
        /*0024*/ 	.word	0xfffffffd
	.align		4
        /*0028*/ 	.word	0x00000000
	.align		4
        /*002c*/ 	.word	0xfffffffc


//--------------------- .nv.constant4             --------------------------
	.section	.nv.constant4,"a",@progbits
	.align	8
	.align		8
.nv.constant4:
        /*0000*/ 	.dword	vprintf
	.align		8
        /*0008*/ 	.dword	__assertfail
	.align		8
        /*0010*/ 	.dword	__unnamed_1
	.align		8
        /*0018*/ 	.dword	$str
	.align		8
        /*0020*/ 	.dword	$str$1
	.align		8
        /*0028*/ 	.dword	$str$2
	.align		8
        /*0030*/ 	.dword	$str$3
	.align		8
        /*0038*/ 	.dword	$str$4
	.align		8
        /*0040*/ 	.dword	$str$5


//--------------------- .text._Z4InitIiJifEEvPT_DpT0_ --------------------------
	.section	.text._Z4InitIiJifEEvPT_DpT0_,"ax",@progbits
	.align	128
        .global         _Z4InitIiJifEEvPT_DpT0_
        .type           _Z4InitIiJifEEvPT_DpT0_,@function
        .size           _Z4InitIiJifEEvPT_DpT0_,(.L_x_9 - _Z4InitIiJifEEvPT_DpT0_)
        .other          _Z4InitIiJifEEvPT_DpT0_,@"STO_CUDA_ENTRY STV_DEFAULT"
_Z4InitIiJifEEvPT_DpT0_:
.text._Z4InitIiJifEEvPT_DpT0_:
[----:B------:R-:W0:Y:S01]  /*0000*/  LDC R1, c[0x0][0x37c] ;  /* 0x0000df00ff017b82 */ /* 0x000e220000000800 */
[----:B------:R-:W1:Y:S01]  /*0010*/  LDCU.64 UR6, c[0x0][0x380] ;  /* 0x00007000ff0677ac */ /* 0x000e620008000a00 */
[----:B0-----:R-:W-:Y:S01]  /*0020*/  VIADD R1, R1, 0xffffffe8 ;  /* 0xffffffe801017836 */ /* 0x001fe20000000000 */
[----:B------:R-:W0:Y:S01]  /*0030*/  LDCU UR4, c[0x0][0x2f8] ;  /* 0x00005f00ff0477ac */ /* 0x000e220008000800 */
[----:B------:R-:W2:Y:S01]  /*0040*/  LDCU UR5, c[0x0][0x2fc] ;  /* 0x00005f80ff0577ac */ /* 0x000ea20008000800 */
[----:B-1----:R-:W-:-:S04]  /*0050*/  UISETP.NE.U32.AND UP0, UPT, UR6, URZ, UPT ;  /* 0x000000ff0600728c */ /* 0x002fc8000bf05070 */
[----:B------:R-:W-:Y:S01]  /*0060*/  UISETP.NE.AND.EX UP0, UPT, UR7, URZ, UPT, UP0 ;  /* 0x000000ff0700728c */ /* 0x000fe2000bf05300 */
[----:B0-----:R-:W-:-:S05]  /*0070*/  IADD3 R19, P0, PT, R1, UR4, RZ ;  /* 0x0000000401137c10 */ /* 0x001fca000ff1e0ff */
[----:B--2---:R-:W-:-:S03]  /*0080*/  IMAD.X R18, RZ, RZ, UR5, P0 ;  /* 0x00000005ff127e24 */ /* 0x004fc600080e06ff */
[----:B------:R-:W-:Y:S05]  /*0090*/  BRA.U UP0, `(.L_x_0) ;  /* 0x0000000100407547 */ /* 0x000fea000b800000 */
[----:B------:R-:W-:Y:S01]  /*00a0*/  MOV R2, 0x8 ;  /* 0x0000000800027802 */ /* 0x000fe20000000f00 */
[----:B------:R-:W0:Y:S01]  /*00b0*/  LDCU.64 UR4, c[0x4][0x20] ;  /* 0x01000400ff0477ac */ /* 0x000e220008000a00 */
[----:B------:R-:W-:Y:S02]  /*00c0*/  IMAD.MOV.U32 R8, RZ, RZ, 0x57 ;  /* 0x00000057ff087424 */ /* 0x000fe400078e00ff */
[----:B------:R-:W-:Y:S01]  /*00d0*/  IMAD.MOV.U32 R12, RZ, RZ, 0x1 ;  /* 0x00000001ff0c7424 */ /* 0x000fe200078e00ff */
[----:B------:R-:W1:Y:S01]  /*00e0*/  LDCU.64 UR6, c[0x4][0x28] ;  /* 0x01000500ff0677ac */ /* 0x000e620008000a00 */
[----:B------:R-:W2:Y:S01]  /*00f0*/  LDC.64 R2, c[0x4][R2] ;  /* 0x0100000002027b82 */ /* 0x000ea20000000a00 */
[----:B------:R-:W-:Y:S01]  /*0100*/  IMAD.MOV.U32 R13, RZ, RZ, RZ ;  /* 0x000000ffff0d7224 */ /* 0x000fe200078e00ff */
[----:B------:R-:W3:Y:S01]  /*0110*/  LDCU.64 UR8, c[0x4][0x10] ;  /* 0x01000200ff0877ac */ /* 0x000ee20008000a00 */
[----:B0-----:R-:W-:Y:S01]  /*0120*/  IMAD.U32 R4, RZ, RZ, UR4 ;  /* 0x00000004ff047e24 */ /* 0x001fe2000f8e00ff */
[----:B------:R-:W-:Y:S01]  /*0130*/  MOV R5, UR5 ;  /* 0x0000000500057c02 */ /* 0x000fe20008000f00 */
[----:B-1----:R-:W-:-:S02]  /*0140*/  IMAD.U32 R6, RZ, RZ, UR6 ;  /* 0x00000006ff067e24 */ /* 0x002fc4000f8e00ff */
[----:B------:R-:W-:Y:S02]  /*0150*/  IMAD.U32 R7, RZ, RZ, UR7 ;  /* 0x00000007ff077e24 */ /* 0x000fe4000f8e00ff */
[----:B---3--:R-:W-:Y:S01]  /*0160*/  IMAD.U32 R10, RZ, RZ, UR8 ;  /* 0x00000008ff0a7e24 */ /* 0x008fe2000f8e00ff */
[----:B------:R-:W-:-:S07]  /*0170*/  MOV R11, UR9 ;  /* 0x00000009000b7c02 */ /* 0x000fce0008000f00 */
[----:B------:R-:W-:-:S07]  /*0180*/  LEPC R20, `(.L_x_0) ;  /* 0x000000001014794e */ /* 0x000fce0000000000 */
[----:B--2---:R-:W-:Y:S05]  /*0190*/  CALL.ABS.NOINC R2 ;  /* 0x0000000002007343 */ /* 0x004fea0003c00000 */
.L_x_0:
[----:B------:R-:W0:Y:S01]  /*01a0*/  S2R R3, SR_TID.X ;  /* 0x0000000000037919 */ /* 0x000e220000002100 */
[----:B------:R-:W0:Y:S01]  /*01b0*/  S2UR UR4, SR_CTAID.X ;  /* 0x00000000000479c3 */ /* 0x000e220000002500 */
[----:B------:R-:W-:Y:S07]  /*01c0*/  BSSY.RECONVERGENT B6, `(.L_x_1) ;  /* 0x0000013000067945 */ /* 0x000fee0003800200 */
[----:B------:R-:W0:Y:S02]  /*01d0*/  LDC R2, c[0x0][0x360] ;  /* 0x0000d800ff027b82 */ /* 0x000e240000000800 */
[----:B0-----:R-:W-:-:S05]  /*01e0*/  IMAD R2, R2, UR4, R3 ;  /* 0x0000000402027c24 */ /* 0x001fca000f8e0203 */
[----:B------:R-:W-:-:S13]  /*01f0*/  ISETP.NE.AND P0, PT, R2, RZ, PT ;  /* 0x000000ff0200720c */ /* 0x000fda0003f05270 */
[----:B------:R-:W-:Y:S05]  /*0200*/  @P0 BRA `(.L_x_2) ;  /* 0x0000000000380947 */ /* 0x000fea0003800000 */
[----:B------:R-:W-:Y:S02]  /*0210*/  HFMA2 R10, -RZ, RZ, 0, 3.874301910400390625e-06 ;  /* 0x00000041ff0a7431 */ /* 0x000fe400000001ff */
[----:B------:R-:W-:Y:S01]  /*0220*/  IMAD.MOV.U32 R11, RZ, RZ, 0x42 ;  /* 0x00000042ff0b7424 */ /* 0x000fe200078e00ff */
[----:B------:R-:W-:Y:S01]  /*0230*/  MOV R0, 0x0 ;  /* 0x0000000000007802 */ /* 0x000fe20000000f00 */
[----:B------:R-:W-:Y:S01]  /*0240*/  IMAD.MOV.U32 R12, RZ, RZ, 0x43 ;  /* 0x00000043ff0c7424 */ /* 0x000fe200078e00ff */
[----:B------:R-:W0:Y:S01]  /*0250*/  LDCU.64 UR4, c[0x4][0x30] ;  /* 0x01000600ff0477ac */ /* 0x000e220008000a00 */
[----:B------:R-:W-:Y:S01]  /*0260*/  IADD3 R6, P0, PT, R19, 0x8, RZ ;  /* 0x0000000813067810 */ /* 0x000fe20007f1e0ff */
[----:B------:R1:W2:Y:S01]  /*0270*/  LDC.64 R8, c[0x4][R0] ;  /* 0x0100000000087b82 */ /* 0x0002a20000000a00 */
[----:B------:R1:W-:Y:S03]  /*0280*/  STL.64 [R1+0x8], R10 ;  /* 0x0000080a01007387 */ /* 0x0003e60000100a00 */
[----:B------:R-:W-:Y:S01]  /*0290*/  IMAD.X R7, RZ, RZ, R18, P0 ;  /* 0x000000ffff077224 */ /* 0x000fe200000e0612 */
[----:B------:R1:W-:Y:S01]  /*02a0*/  STL [R1+0x10], R12 ;  /* 0x0000100c01007387 */ /* 0x0003e20000100800 */
[----:B0-----:R-:W-:Y:S01]  /*02b0*/  MOV R4, UR4 ;  /* 0x0000000400047c02 */ /* 0x001fe20008000f00 */
[----:B-1----:R-:W-:-:S07]  /*02c0*/  IMAD.U32 R5, RZ, RZ, UR5 ;  /* 0x00000005ff057e24 */ /* 0x002fce000f8e00ff */
[----:B------:R-:W-:-:S07]  /*02d0*/  LEPC R20, `(.L_x_2) ;  /* 0x000000001014794e */ /* 0x000fce0000000000 */
[----:B--2---:R-:W-:Y:S05]  /*02e0*/  CALL.ABS.NOINC R8 ;  /* 0x0000000008007343 */ /* 0x004fea0003c00000 */
.L_x_2:
[----:B------:R-:W-:Y:S05]  /*02f0*/  BSYNC.RECONVERGENT B6 ;  /* 0x0000000000067941 */ /* 0x000fea0003800200 */
.L_x_1:
[----:B------:R-:W0:Y:S01]  /*0300*/  LDC.64 R16, c[0x0][0x358] ;  /* 0x0000d600ff107b82 */ /* 0x000e220000000a00 */
[----:B------:R-:W-:Y:S01]  /*0310*/  IADD3 R0, PT, PT, R2, -0x1, RZ ;  /* 0xffffffff02007810 */ /* 0x000fe20007ffe0ff */
[----:B------:R-:W-:Y:S03]  /*0320*/  BSSY.RECONVERGENT B6, `(.L_x_3) ;  /* 0x0000023000067945 */ /* 0x000fe60003800200 */
[----:B------:R-:W-:-:S13]  /*0330*/  ISETP.GT.U32.AND P0, PT, R0, 0x12, PT ;  /* 0x000000120000780c */ /* 0x000fda0003f04070 */
[----:B------:R-:W-:Y:S05]  /*0340*/  @P0 BRA `(.L_x_4) ;  /* 0x00000000002c0947 */ /* 0x000fea0003800000 */
[----:B------:R-:W-:Y:S01]  /*0350*/  MOV R0, 0x0 ;  /* 0x0000000000007802 */ /* 0x000fe20000000f00 */
[----:B------:R1:W-:Y:S01]  /*0360*/  STL [R1], R2 ;  /* 0x0000000201007387 */ /* 0x0003e20000100800 */
[----:B------:R-:W2:Y:S01]  /*0370*/  LDCU.64 UR4, c[0x4][0x40] ;  /* 0x01000800ff0477ac */ /* 0x000ea20008000a00 */
[----:B------:R-:W-:Y:S01]  /*0380*/  MOV R6, R19 ;  /* 0x0000001300067202 */ /* 0x000fe20000000f00 */
[----:B------:R1:W3:Y:S01]  /*0390*/  LDC.64 R8, c[0x4][R0] ;  /* 0x0100000000087b82 */ /* 0x0002e20000000a00 */
[----:B------:R-:W-:Y:S02]  /*03a0*/  IMAD.MOV.U32 R7, RZ, RZ, R18 ;  /* 0x000000ffff077224 */ /* 0x000fe400078e0012 */
[----:B--2---:R-:W-:Y:S02]  /*03b0*/  IMAD.U32 R4, RZ, RZ, UR4 ;  /* 0x00000004ff047e24 */ /* 0x004fe4000f8e00ff */
[----:B-1----:R-:W-:-:S07]  /*03c0*/  IMAD.U32 R5, RZ, RZ, UR5 ;  /* 0x00000005ff057e24 */ /* 0x002fce000f8e00ff */
[----:B------:R-:W-:-:S07]  /*03d0*/  LEPC R20, `(.L_x_5) ;  /* 0x000000001014794e */ /* 0x000fce0000000000 */
[----:B0--3--:R-:W-:Y:S05]  /*03e0*/  CALL.ABS.NOINC R8 ;  /* 0x0000000008007343 */ /* 0x009fea0003c00000 */
.L_x_5:
[----:B------:R-:W-:Y:S05]  /*03f0*/  BRA `(.L_x_6) ;  /* 0x0000000000547947 */ /* 0x000fea0003800000 */
.L_x_4:
[----:B------:R-:W-:-:S13]  /*0400*/  ISETP.NE.AND P0, PT, R2, RZ, PT ;  /* 0x000000ff0200720c */ /* 0x000fda0003f05270 */
[----:B------:R-:W-:Y:S05]  /*0410*/  @P0 BRA `(.L_x_6) ;  /* 0x00000000004c0947 */ /* 0x000fea0003800000 */
[----:B------:R-:W1:Y:S01]  /*0420*/  LDCU UR4, c[0x0][0x38c] ;  /* 0x00007180ff0477ac */ /* 0x000e620008000800 */
[----:B------:R-:W-:Y:S01]  /*0430*/  MOV R22, 0x0 ;  /* 0x0000000000167802 */ /* 0x000fe20000000f00 */
[----:B------:R-:W-:Y:S02]  /*0440*/  IMAD.MOV.U32 R6, RZ, RZ, R19 ;  /* 0x000000ffff067224 */ /* 0x000fe400078e0013 */
[----:B------:R-:W-:Y:S01]  /*0450*/  IMAD.MOV.U32 R7, RZ, RZ, R18 ;  /* 0x000000ffff077224 */ /* 0x000fe200078e0012 */
[----:B------:R2:W3:Y:S01]  /*0460*/  LDC.64 R10, c[0x4][R22] ;  /* 0x01000000160a7b82 */ /* 0x0004e20000000a00 */
[----:B-1----:R-:W1:Y:S01]  /*0470*/  F2F.F64.F32 R8, UR4 ;  /* 0x0000000400087d10 */ /* 0x002e620008201800 */
[----:B------:R-:W4:Y:S01]  /*0480*/  LDCU.64 UR4, c[0x4][0x38] ;  /* 0x01000700ff0477ac */ /* 0x000f220008000a00 */
[----:B-1----:R2:W-:Y:S01]  /*0490*/  STL.64 [R1], R8 ;  /* 0x0000000801007387 */ /* 0x0025e20000100a00 */
[----:B----4-:R-:W-:Y:S01]  /*04a0*/  IMAD.U32 R4, RZ, RZ, UR4 ;  /* 0x00000004ff047e24 */ /* 0x010fe2000f8e00ff */
[----:B------:R-:W-:-:S07]  /*04b0*/  MOV R5, UR5 ;  /* 0x0000000500057c02 */ /* 0x000fce0008000f00 */
[----:B------:R-:W-:-:S07]  /*04c0*/  LEPC R20, `(.L_x_7) ;  /* 0x000000001014794e */ /* 0x000fce0000000000 */
[----:B0-23--:R-:W-:Y:S05]  /*04d0*/  CALL.ABS.NOINC R10 ;  /* 0x000000000a007343 */ /* 0x00dfea0003c00000 */
.L_x_7:
[----:B------:R-:W0:Y:S01]  /*04e0*/  LDC.64 R22, c[0x4][R22] ;  /* 0x0100000016167b82 */ /* 0x000e220000000a00 */
[----:B------:R-:W1:Y:S01]  /*04f0*/  LDCU.64 UR4, c[0x4][0x18] ;  /* 0x01000300ff0477ac */ /* 0x000e620008000a00 */
[----:B------:R-:W-:Y:S02]  /*0500*/  CS2R R6, SRZ ;  /* 0x0000000000067805 */ /* 0x000fe4000001ff00 */
[----:B-1----:R-:W-:Y:S01]  /*0510*/  MOV R4, UR4 ;  /* 0x0000000400047c02 */ /* 0x002fe20008000f00 */
[----:B------:R-:W-:-:S07]  /*0520*/  IMAD.U32 R5, RZ, RZ, UR5 ;  /* 0x00000005ff057e24 */ /* 0x000fce000f8e00ff */
[----:B------:R-:W-:-:S07]  /*0530*/  LEPC R20, `(.L_x_6) ;  /* 0x000000001014794e */ /* 0x000fce0000000000 */
[----:B0-----:R-:W-:Y:S05]  /*0540*/  CALL.ABS.NOINC R22 ;  /* 0x0000000016007343 */ /* 0x001fea0003c00000 */
.L_x_6:
[----:B------:R-:W-:Y:S05]  /*0550*/  BSYNC.RECONVERGENT B6 ;  /* 0x0000000000067941 */ /* 0x000fea0003800200 */
.L_x_3:
[----:B------:R-:W1:Y:S01]  /*0560*/  LDC.64 R4, c[0x0][0x380] ;  /* 0x0000e000ff047b82 */ /* 0x000e620000000a00 */
[----:B0-----:R-:W-:Y:S02]  /*0570*/  R2UR UR4, R16 ;  /* 0x00000000100472ca */ /* 0x001fe400000e0000 */
[----:B------:R-:W-:-:S05]  /*0580*/  R2UR UR5, R17 ;  /* 0x00000000110572ca */ /* 0x000fca00000e0000 */
[----:B------:R-:W0:Y:S01]  /*0590*/  LDC R7, c[0x0][0x388] ;  /* 0x0000e200ff077b82 */ /* 0x000e220000000800 */
[----:B-1----:R-:W-:-:S07]  /*05a0*/  IMAD.WIDE R2, R2, 0x4, R4 ;  /* 0x0000000402027825 */ /* 0x002fce00078e0204 */
[----:B0-----:R-:W-:Y:S01]  /*05b0*/  STG.E desc[UR4][R2.64], R7 ;  /* 0x0000000702007986 */ /* 0x001fe2000c101904 */
[----:B------:R-:W-:Y:S05]  /*05c0*/  EXIT ;  /* 0x000000000000794d */ /* 0x000fea0003800000 */
.L_x_8:
[----:B------:R-:W-:-:S00]  /*05d0*/  BRA `(.L_x_8) ;  /* 0xfffffffc00fc7947 */ /* 0x000fc0000383ffff */
[----:B------:R-:W-:-:S00]  /*05e0*/  NOP ;  /* 0x0000000000007918 */ /* 0x000fc00000000000 */
        /* <DEDUP_REMOVED lines=9> */
.L_x_9:


//--------------------- .nv.global.init           --------------------------
	.section	.nv.global.init,"aw",@progbits
.nv.global.init:
	.type		$str$1,@object
	.size		$str$1,($str - $str$1)
$str$1:
        /*0000*/ 	.byte	0x76, 0x20, 0x21, 0x3d, 0x20, 0x6e, 0x75, 0x6c, 0x6c, 0x70, 0x74, 0x72, 0x00
	.type		$str,@object
	.size		$str,($str$5 - $str)
$str:
        /*000d*/ 	.byte	0x52, 0x2d, 0x76, 0x61, 0x6c, 0x75, 0x65, 0x20, 0x72, 0x65, 0x66, 0x65, 0x72, 0x65, 0x6e, 0x63
        /*001d*/ 	.byte	0x65, 0x0a, 0x00
	.type		$str$5,@object
	.size		$str$5,($str$2 - $str$5)
$str$5:
        /*0020*/ 	.byte	0x48, 0x69, 0x20, 0x66, 0x72, 0x6f, 0x6d, 0x20, 0x28, 0x47, 0x50, 0x55, 0x29, 0x20, 0x74, 0x68
        /*0030*/ 	.byte	0x72, 0x65, 0x61, 0x64, 0x20, 0x25, 0x64, 0x0a, 0x00
	.type		$str$2,@object
	.size		$str$2,($str$4 - $str$2)
$str$2:
        /*0039*/ 	.byte	0x2f, 0x74, 0x6d, 0x70, 0x2f, 0x73, 0x61, 0x73, 0x73, 0x5f, 0x63, 0x75, 0x5f, 0x70, 0x79, 0x67
        /*0049*/ 	.byte	0x78, 0x67, 0x71, 0x61, 0x39, 0x2f, 0x6b, 0x2e, 0x63, 0x75, 0x00
	.type		$str$4,@object
	.size		$str$4,($str$3 - $str$4)
$str$4:
        /*0054*/ 	.byte	0x43, 0x61, 0x6c, 0x6c, 0x61, 0x62, 0x6c, 0x65, 0x57, 0x69, 0x74, 0x68, 0x46, 0x6c, 0x6f, 0x61
        /*0064*/ 	.byte	0x74, 0x4f, 0x6e, 0x6c, 0x79, 0x3a, 0x3a, 0x43, 0x61, 0x6c, 0x6c, 0x28, 0x25, 0x66, 0x29, 0x0a
        /*0074*/ 	.byte	0x00
	.type		$str$3,@object
	.size		$str$3,(__unnamed_1 - $str$3)
$str$3:
        /*0075*/ 	.byte	0x53, 0x63, 0x6f, 0x70, 0x65, 0x64, 0x20, 0x65, 0x6e, 0x75, 0x6d, 0x20, 0x27, 0x41, 0x27, 0x20
        /*0085*/ 	.byte	0x3d, 0x20, 0x25, 0x63, 0x2c, 0x20, 0x27, 0x42, 0x27, 0x20, 0x3d, 0x20, 0x25, 0x63, 0x2c, 0x20
        /*0095*/ 	.byte	0x27, 0x43, 0x27, 0x20, 0x3d, 0x20, 0x25, 0x63, 0x0a, 0x00
	.type		__unnamed_1,@object
	.size		__unnamed_1,(.L_0 - __unnamed_1)
__unnamed_1:
        /*009f*/ 	.byte	0x76, 0x6f, 0x69, 0x64, 0x20, 0x49, 0x6e, 0x69, 0x74, 0x28, 0x54, 0x20, 0x2a, 0x2c, 0x20, 0x41
        /*00af*/ 	.byte	0x72, 0x67, 0x73, 0x2e, 0x2e, 0x2e, 0x29, 0x20, 0x5b, 0x77, 0x69, 0x74, 0x68, 0x20, 0x54, 0x20
        /*00bf*/ 	.byte	0x3d, 0x20, 0x69, 0x6e, 0x74, 0x3b, 0x20, 0x41, 0x72, 0x67, 0x73, 0x20, 0x3d, 0x20, 0x69, 0x6e
        /*00cf*/ 	.byte	0x74, 0x3b, 0x20, 0x41, 0x72, 0x67, 0x73, 0x20, 0x3d, 0x20, 0x66, 0x6c, 0x6f, 0x61, 0x74, 0x5d
        /*00df*/ 	.byte	0x00
.L_0:


//--------------------- .nv.shared.reserved.0     --------------------------
	.section	.nv.shared.reserved.0,"aw",@nobits
	.weak		__nv_reservedSMEM_offset_0_alias
	.size		__nv_reservedSMEM_offset_0_alias, 0, 64
	.other		__nv_reservedSMEM_offset_0_alias,@"STO_CUDA_RESERVED_SHARED STV_DEFAULT"
__nv_reservedSMEM_offset_0_alias:
	.zero		0
	.zero		64


//--------------------- .nv.constant0._Z4InitIiJifEEvPT_DpT0_ --------------------------
	.section	.nv.constant0._Z4InitIiJifEEvPT_DpT0_,"a",@progbits
	.sectionflags	@""
	.align	4
.nv.constant0._Z4InitIiJifEEvPT_DpT0_:
	.zero		912


//--------------------- SYMBOLS --------------------------

	.type		.nv.reservedSmem.offset0,@object
	.size		.nv.reservedSmem.offset0,0x4
	.type		vprintf,@function
	.type		__assertfail,@function
